	.headerflags	@"EF_CUDA_TEXMODE_UNIFIED EF_CUDA_64BIT_ADDRESS EF_CUDA_ACCELERATORS EF_CUDA_SM90 EF_CUDA_VIRTUAL_SM(EF_CUDA_SM90)"
	.elftype	@"ET_EXEC"


//--------------------- .nv.info                  --------------------------
	.section	.nv.info,"",@"SHT_CUDA_INFO"
	.align	4


	//----- nvinfo : EIATTR_REGCOUNT
	.align		4
        /*0000*/ 	.byte	0x04, 0x2f
        /*0002*/ 	.short	(.L_1 - .L_0)
	.align		4
.L_0:
        /*0004*/ 	.word	index@(triton_poi_fused_max_pool2d_with_indices_35)
        /*0008*/ 	.word	0x00000055


	//----- nvinfo : EIATTR_MIN_STACK_SIZE
	.align		4
.L_1:
        /*000c*/ 	.byte	0x04, 0x12
        /*000e*/ 	.short	(.L_3 - .L_2)
	.align		4
.L_2:
        /*0010*/ 	.word	index@(triton_poi_fused_max_pool2d_with_indices_35)
        /*0014*/ 	.word	0x00000000


	//----- nvinfo : EIATTR_FRAME_SIZE
	.align		4
.L_3:
        /*0018*/ 	.byte	0x04, 0x11
        /*001a*/ 	.short	(.L_5 - .L_4)
	.align		4
.L_4:
        /*001c*/ 	.word	index@(triton_poi_fused_max_pool2d_with_indices_35)
        /*0020*/ 	.word	0x00000000


	//----- nvinfo : EIATTR_MIN_STACK_SIZE
	.align		4
.L_5:
        /*0024*/ 	.byte	0x04, 0x12
        /*0026*/ 	.short	(.L_7 - .L_6)
	.align		4
.L_6:
        /*0028*/ 	.word	index@(triton_poi_fused_max_pool2d_with_indices_35)
        /*002c*/ 	.word	0x00000000
.L_7:


//--------------------- .nv.info.triton_poi_fused_max_pool2d_with_indices_35 --------------------------
	.section	.nv.info.triton_poi_fused_max_pool2d_with_indices_35,"",@"SHT_CUDA_INFO"
	.sectionflags	@""
	.align	4


	//----- nvinfo : EIATTR_CUDA_API_VERSION
	.align		4
        /*0000*/ 	.byte	0x04, 0x37
        /*0002*/ 	.short	(.L_9 - .L_8)
.L_8:
        /*0004*/ 	.word	0x0000007c


	//----- nvinfo : EIATTR_KPARAM_INFO
	.align		4
.L_9:
        /*0008*/ 	.byte	0x04, 0x17
        /*000a*/ 	.short	(.L_11 - .L_10)
.L_10:
        /*000c*/ 	.word	0x00000000
        /*0010*/ 	.short	0x0004
        /*0012*/ 	.short	0x001c
        /*0014*/ 	.byte	0x00, 0xf0, 0x11, 0x00


	//----- nvinfo : EIATTR_KPARAM_INFO
	.align		4
.L_11:
        /*0018*/ 	.byte	0x04, 0x17
        /*001a*/ 	.short	(.L_13 - .L_12)
.L_12:
        /*001c*/ 	.word	0x00000000
        /*0020*/ 	.short	0x0003
        /*0022*/ 	.short	0x0018
        /*0024*/ 	.byte	0x00, 0xf0, 0x11, 0x00


	//----- nvinfo : EIATTR_KPARAM_INFO
	.align		4
.L_13:
        /*0028*/ 	.byte	0x04, 0x17
        /*002a*/ 	.short	(.L_15 - .L_14)
.L_14:
        /*002c*/ 	.word	0x00000000
        /*0030*/ 	.short	0x0002
        /*0032*/ 	.short	0x0010
        /*0034*/ 	.byte	0x00, 0xf4, 0x21, 0x00


	//----- nvinfo : EIATTR_KPARAM_INFO
	.align		4
.L_15:
        /*0038*/ 	.byte	0x04, 0x17
        /*003a*/ 	.short	(.L_17 - .L_16)
.L_16:
        /*003c*/ 	.word	0x00000000
        /*0040*/ 	.short	0x0001
        /*0042*/ 	.short	0x0008
        /*0044*/ 	.byte	0x00, 0xf4, 0x21, 0x00


	//----- nvinfo : EIATTR_KPARAM_INFO
	.align		4
.L_17:
        /*0048*/ 	.byte	0x04, 0x17
        /*004a*/ 	.short	(.L_19 - .L_18)
.L_18:
        /*004c*/ 	.word	0x00000000
        /*0050*/ 	.short	0x0000
        /*0052*/ 	.short	0x0000
        /*0054*/ 	.byte	0x00, 0xf4, 0x21, 0x00


	//----- nvinfo : EIATTR_SPARSE_MMA_MASK
	.align		4
.L_19:
        /*0058*/ 	.byte	0x03, 0x50
        /*005a*/ 	.short	0x0000


	//----- nvinfo : EIATTR_MAXREG_COUNT
	.align		4
        /*005c*/ 	.byte	0x03, 0x1b
        /*005e*/ 	.short	0x00ff


	//----- nvinfo : EIATTR_EXIT_INSTR_OFFSETS
	.align		4
        /*0060*/ 	.byte	0x04, 0x1c
        /*0062*/ 	.short	(.L_21 - .L_20)


	//   ....[0]....
.L_20:
        /*0064*/ 	.word	0x00002b90


	//   ....[1]....
        /*0068*/ 	.word	0x00002bb0


	//----- nvinfo : EIATTR_REQNTID
	.align		4
.L_21:
        /*006c*/ 	.byte	0x04, 0x10
        /*006e*/ 	.short	(.L_23 - .L_22)
.L_22:
        /*0070*/ 	.word	0x00000080
        /*0074*/ 	.word	0x00000001
        /*0078*/ 	.word	0x00000001


	//----- nvinfo : EIATTR_CBANK_PARAM_SIZE
	.align		4
.L_23:
        /*007c*/ 	.byte	0x03, 0x19
        /*007e*/ 	.short	0x0020


	//----- nvinfo : EIATTR_PARAM_CBANK
	.align		4
        /*0080*/ 	.byte	0x04, 0x0a
        /*0082*/ 	.short	(.L_25 - .L_24)
	.align		4
.L_24:
        /*0084*/ 	.word	index@(.nv.constant0.triton_poi_fused_max_pool2d_with_indices_35)
        /*0088*/ 	.short	0x0210
        /*008a*/ 	.short	0x0020


	//----- nvinfo : EIATTR_SW_WAR
	.align		4
.L_25:
        /*008c*/ 	.byte	0x04, 0x36
        /*008e*/ 	.short	(.L_27 - .L_26)
.L_26:
        /*0090*/ 	.word	0x00000008
.L_27:


//--------------------- .nv.callgraph             --------------------------
	.section	.nv.callgraph,"",@"SHT_CUDA_CALLGRAPH"
	.align	4
	.sectionentsize	8
	.align		4
        /*0000*/ 	.word	0x00000000
	.align		4
        /*0004*/ 	.word	0xffffffff
	.align		4
        /*0008*/ 	.word	0x00000000
	.align		4
        /*000c*/ 	.word	0xfffffffe
	.align		4
        /*0010*/ 	.word	0x00000000
	.align		4
        /*0014*/ 	.word	0xfffffffd
	.align		4
        /*0018*/ 	.word	0x00000000
	.align		4
        /*001c*/ 	.word	0xfffffffc


//--------------------- .text.triton_poi_fused_max_pool2d_with_indices_35 --------------------------
	.section	.text.triton_poi_fused_max_pool2d_with_indices_35,"ax",@progbits
	.sectionflags	@"SHF_BARRIERS=1"
	.align	128
        .global         triton_poi_fused_max_pool2d_with_indices_35
        .type           triton_poi_fused_max_pool2d_with_indices_35,@function
        .size           triton_poi_fused_max_pool2d_with_indices_35,(.L_x_1 - triton_poi_fused_max_pool2d_with_indices_35)
        .other          triton_poi_fused_max_pool2d_with_indices_35,@"STO_CUDA_ENTRY STV_DEFAULT"
triton_poi_fused_max_pool2d_with_indices_35:
.text.triton_poi_fused_max_pool2d_with_indices_35:
[----:B------:R-:W0:Y:S01]  /*0000*/  LDC R1, c[0x0][0x28] ;  /* 0x00000a00ff017b82 */ /* 0x000e220000000800 */
[----:B------:R-:W1:Y:S07]  /*0010*/  S2R R4, SR_TID.X ;  /* 0x0000000000047919 */ /* 0x000e6e0000002100 */
[----:B------:R-:W2:Y:S01]  /*0020*/  LDC.64 R32, c[0x0][0x210] ;  /* 0x00008400ff207b82 */ /* 0x000ea20000000a00 */
[----:B------:R-:W-:Y:S02]  /*0030*/  CS2R R40, SRZ ;  /* 0x0000000000287805 */ /* 0x000fe4000001ff00 */
[----:B------:R-:W-:Y:S01]  /*0040*/  CS2R R42, SRZ ;  /* 0x00000000002a7805 */ /* 0x000fe2000001ff00 */
[----:B------:R-:W3:Y:S01]  /*0050*/  S2R R7, SR_CTAID.Y ;  /* 0x0000000000077919 */ /* 0x000ee20000002600 */
[----:B------:R-:W-:-:S02]  /*0060*/  CS2R R20, SRZ ;  /* 0x0000000000147805 */ /* 0x000fc4000001ff00 */
[----:B------:R-:W-:Y:S01]  /*0070*/  CS2R R22, SRZ ;  /* 0x0000000000167805 */ /* 0x000fe2000001ff00 */
[----:B------:R-:W-:Y:S01]  /*0080*/  ULDC.64 UR6, c[0x0][0x208] ;  /* 0x0000820000067ab9 */ /* 0x000fe20000000a00 */
[----:B------:R-:W4:Y:S01]  /*0090*/  S2R R6, SR_CTAID.X ;  /* 0x0000000000067919 */ /* 0x000f220000002500 */
[----:B-1----:R-:W-:Y:S01]  /*00a0*/  SHF.R.U32.HI R18, RZ, 0x2, R4 ;  /* 0x00000002ff127819 */ /* 0x002fe20000011604 */
[----:B---3--:R-:W-:-:S03]  /*00b0*/  IMAD.SHL.U32 R7, R7, 0x20, RZ ;  /* 0x0000002007077824 */ /* 0x008fc600078e00ff */
[----:B------:R-:W-:Y:S01]  /*00c0*/  SGXT.U32 R18, R18, 0x5 ;  /* 0x000000051212781a */ /* 0x000fe20000000000 */
[----:B----4-:R-:W-:-:S03]  /*00d0*/  IMAD.SHL.U32 R6, R6, 0x20, RZ ;  /* 0x0000002006067824 */ /* 0x010fc600078e00ff */
[----:B------:R-:W-:Y:S01]  /*00e0*/  LOP3.LUT R19, R7, R18, RZ, 0xfc, !PT ;  /* 0x0000001207137212 */ /* 0x000fe200078efcff */
[----:B------:R-:W-:-:S04]  /*00f0*/  IMAD.MOV.U32 R18, RZ, RZ, RZ ;  /* 0x000000ffff127224 */ /* 0x000fc800078e00ff */
[----:B------:R-:W-:-:S04]  /*0100*/  IMAD.HI R2, R19, -0x77777777, R18 ;  /* 0x8888888913027827 */ /* 0x000fc800078e0212 */
[----:B------:R-:W-:Y:S01]  /*0110*/  IMAD.HI R18, R19, -0x6e5d4c3b, R18 ;  /* 0x91a2b3c513127827 */ /* 0x000fe200078e0212 */
[----:B------:R-:W-:-:S04]  /*0120*/  SHF.R.U32.HI R3, RZ, 0x1f, R2 ;  /* 0x0000001fff037819 */ /* 0x000fc80000011602 */
[----:B------:R-:W-:Y:S01]  /*0130*/  LEA.HI.SX32 R3, R2, R3, 0x1c ;  /* 0x0000000302037211 */ /* 0x000fe200078fe2ff */
[----:B------:R-:W-:Y:S01]  /*0140*/  IMAD.MOV.U32 R2, RZ, RZ, RZ ;  /* 0x000000ffff027224 */ /* 0x000fe200078e00ff */
[----:B------:R-:W-:-:S03]  /*0150*/  SHF.R.U32.HI R9, RZ, 0x1f, R18 ;  /* 0x0000001fff097819 */ /* 0x000fc60000011612 */
[----:B------:R-:W-:Y:S01]  /*0160*/  IMAD.HI R0, R3, -0x77777777, R2 ;  /* 0x8888888903007827 */ /* 0x000fe200078e0202 */
[----:B------:R-:W-:-:S04]  /*0170*/  LEA.HI.SX32 R9, R18, R9, 0x17 ;  /* 0x0000000912097211 */ /* 0x000fc800078fbaff */
[----:B------:R-:W-:-:S04]  /*0180*/  SHF.R.U32.HI R5, RZ, 0x1f, R0 ;  /* 0x0000001fff057819 */ /* 0x000fc80000011600 */
[----:B------:R-:W-:Y:S01]  /*0190*/  LEA.HI R11, R0, R5, RZ, 0x1c ;  /* 0x00000005000b7211 */ /* 0x000fe200078fe0ff */
[----:B------:R-:W-:Y:S02]  /*01a0*/  IMAD R0, R3, -0x1e, R19 ;  /* 0xffffffe203007824 */ /* 0x000fe400078e0213 */
[----:B------:R-:W-:Y:S02]  /*01b0*/  IMAD.SHL.U32 R5, R4, 0x8, RZ ;  /* 0x0000000804057824 */ /* 0x000fe400078e00ff */
[----:B------:R-:W-:Y:S02]  /*01c0*/  IMAD R0, R0, 0x280, RZ ;  /* 0x0000028000007824 */ /* 0x000fe400078e02ff */
[----:B------:R-:W-:Y:S01]  /*01d0*/  IMAD R11, R11, -0x1e, R3 ;  /* 0xffffffe20b0b7824 */ /* 0x000fe200078e0203 */
[----:B------:R-:W-:Y:S01]  /*01e0*/  LOP3.LUT R2, R6, 0x18, R5, 0xf8, !PT ;  /* 0x0000001806027812 */ /* 0x000fe200078ef805 */
[----:B------:R-:W-:-:S03]  /*01f0*/  IMAD R39, R9, 0x122b40, R0 ;  /* 0x00122b4009277824 */ /* 0x000fc600078e0200 */
[C---:B------:R-:W-:Y:S01]  /*0200*/  ISETP.GE.AND P0, PT, R2.reuse, 0x140, PT ;  /* 0x000001400200780c */ /* 0x040fe20003f06270 */
[----:B------:R-:W-:Y:S02]  /*0210*/  VIADD R29, R39, 0x140 ;  /* 0x00000140271d7836 */ /* 0x000fe40000000000 */
[C---:B------:R-:W-:Y:S01]  /*0220*/  IMAD.IADD R0, R2.reuse, 0x1, R39 ;  /* 0x0000000102007824 */ /* 0x040fe200078e0227 */
[----:B------:R-:W-:Y:S01]  /*0230*/  ISETP.LT.AND P0, PT, R19, 0xe10, !P0 ;  /* 0x00000e101300780c */ /* 0x000fe20004701270 */
[----:B------:R-:W-:Y:S02]  /*0240*/  IMAD.IADD R8, R2, 0x1, R29 ;  /* 0x0000000102087824 */ /* 0x000fe400078e021d */
[C---:B------:R-:W-:Y:S02]  /*0250*/  IMAD R9, R11.reuse, 0x9880, R0 ;  /* 0x000098800b097824 */ /* 0x040fe400078e0200 */
[----:B------:R-:W-:Y:S02]  /*0260*/  IMAD R13, R11, 0x9880, R8 ;  /* 0x000098800b0d7824 */ /* 0x000fe400078e0208 */
[----:B--2---:R-:W-:-:S04]  /*0270*/  IMAD.WIDE R8, R9, 0x4, R32 ;  /* 0x0000000409087825 */ /* 0x004fc800078e0220 */
[----:B------:R-:W-:Y:S02]  /*0280*/  IMAD.WIDE R12, R13, 0x4, R32 ;  /* 0x000000040d0c7825 */ /* 0x000fe400078e0220 */
[----:B------:R1:W2:Y:S02]  /*0290*/  @P0 LDG.E.EL.128 R40, desc[UR6][R8.64] ;  /* 0x0000000608280981 */ /* 0x0002a4000c2e1d00 */
[----:B------:R-:W-:Y:S02]  /*02a0*/  VIADD R63, R39, 0x280 ;  /* 0x00000280273f7836 */ /* 0x000fe40000000000 */
[----:B------:R-:W2:Y:S01]  /*02b0*/  @P0 LDG.E.EL.128 R20, desc[UR6][R12.64] ;  /* 0x000000060c140981 */ /* 0x000ea2000c2e1d00 */
[----:B------:R-:W-:Y:S01]  /*02c0*/  CS2R R24, SRZ ;  /* 0x0000000000187805 */ /* 0x000fe2000001ff00 */
[----:B------:R-:W-:Y:S01]  /*02d0*/  IMAD.IADD R0, R2, 0x1, R63 ;  /* 0x0000000102007824 */ /* 0x000fe200078e023f */
[----:B------:R-:W-:-:S03]  /*02e0*/  CS2R R26, SRZ ;  /* 0x00000000001a7805 */ /* 0x000fc6000001ff00 */
[----:B------:R-:W-:-:S04]  /*02f0*/  IMAD R15, R11, 0x9880, R0 ;  /* 0x000098800b0f7824 */ /* 0x000fc800078e0200 */
[----:B------:R-:W-:-:S05]  /*0300*/  IMAD.WIDE R14, R15, 0x4, R32 ;  /* 0x000000040f0e7825 */ /* 0x000fca00078e0220 */
[----:B------:R3:W4:Y:S01]  /*0310*/  @P0 LDG.E.EL.128 R24, desc[UR6][R14.64] ;  /* 0x000000060e180981 */ /* 0x000722000c2e1d00 */
[----:B------:R-:W-:-:S04]  /*0320*/  VIADD R57, R39, 0x4c40 ;  /* 0x00004c4027397836 */ /* 0x000fc80000000000 */
[----:B------:R-:W-:-:S04]  /*0330*/  IMAD.IADD R0, R2, 0x1, R57 ;  /* 0x0000000102007824 */ /* 0x000fc800078e0239 */
[----:B-1----:R-:W-:-:S04]  /*0340*/  IMAD R9, R11, 0x9880, R0 ;  /* 0x000098800b097824 */ /* 0x002fc800078e0200 */
[----:B------:R-:W-:Y:S01]  /*0350*/  IMAD.WIDE R8, R9, 0x4, R32 ;  /* 0x0000000409087825 */ /* 0x000fe200078e0220 */
[----:B--2---:R-:W-:Y:S02]  /*0360*/  FSETP.GT.AND P2, PT, R20, R40, PT ;  /* 0x000000281400720b */ /* 0x004fe40003f44000 */
[----:B------:R-:W-:Y:S02]  /*0370*/  FSETP.GT.AND P4, PT, R22, R42, PT ;  /* 0x0000002a1600720b */ /* 0x000fe40003f84000 */
[----:B------:R-:W-:Y:S02]  /*0380*/  FSETP.GT.AND P5, PT, R21, R41, PT ;  /* 0x000000291500720b */ /* 0x000fe40003fa4000 */
[----:B------:R-:W-:Y:S02]  /*0390*/  FSETP.NAN.AND P1, PT, R20, R20, PT ;  /* 0x000000141400720b */ /* 0x000fe40003f28000 */
[----:B------:R-:W-:Y:S02]  /*03a0*/  FSETP.GT.AND P3, PT, R23, R43, PT ;  /* 0x0000002b1700720b */ /* 0x000fe40003f64000 */
[----:B---3--:R-:W-:-:S02]  /*03b0*/  P2R R14, PR, RZ, 0x4 ;  /* 0x00000004ff0e7803 */ /* 0x008fc40000000000 */
[----:B------:R-:W-:Y:S02]  /*03c0*/  P2R R13, PR, RZ, 0x8 ;  /* 0x00000008ff0d7803 */ /* 0x000fe40000000000 */
[----:B------:R-:W-:Y:S02]  /*03d0*/  @!P2 SEL R20, R20, R40, P1 ;  /* 0x000000281414a207 */ /* 0x000fe40000800000 */
[C---:B------:R-:W-:Y:S02]  /*03e0*/  FSETP.NAN.AND P1, PT, R22.reuse, R22, PT ;  /* 0x000000161600720b */ /* 0x040fe40003f28000 */
[C---:B------:R-:W-:Y:S02]  /*03f0*/  FSETP.NAN.AND P2, PT, R21.reuse, R21, PT ;  /* 0x000000151500720b */ /* 0x040fe40003f48000 */
[----:B------:R-:W-:Y:S02]  /*0400*/  @!P4 SEL R22, R22, R42, P1 ;  /* 0x0000002a1616c207 */ /* 0x000fe40000800000 */
[----:B------:R-:W-:-:S02]  /*0410*/  @!P5 SEL R21, R21, R41, P2 ;  /* 0x000000291515d207 */ /* 0x000fc40001000000 */
[----:B----4-:R-:W-:Y:S02]  /*0420*/  FSETP.NAN.AND P1, PT, R27, R27, PT ;  /* 0x0000001b1b00720b */ /* 0x010fe40003f28000 */
[----:B------:R-:W-:Y:S01]  /*0430*/  FSETP.NAN.AND P2, PT, R23, R23, PT ;  /* 0x000000171700720b */ /* 0x000fe20003f48000 */
[----:B------:R-:W-:Y:S01]  /*0440*/  VIADD R69, R39, 0x4d80 ;  /* 0x00004d8027457836 */ /* 0x000fe20000000000 */
[----:B------:R-:W-:Y:S02]  /*0450*/  LOP3.LUT R50, R2, 0x4, RZ, 0xfc, !PT ;  /* 0x0000000402327812 */ /* 0x000fe400078efcff */
[----:B------:R-:W-:Y:S02]  /*0460*/  @!P3 SEL R23, R23, R43, P2 ;  /* 0x0000002b1717b207 */ /* 0x000fe40001000000 */
[----:B------:R-:W-:Y:S02]  /*0470*/  FSETP.GEU.AND P2, PT, R22, R26, PT ;  /* 0x0000001a1600720b */ /* 0x000fe40003f4e000 */
[----:B------:R-:W-:-:S02]  /*0480*/  FSETP.GEU.AND P3, PT, R23, R27, PT ;  /* 0x0000001b1700720b */ /* 0x000fc40003f6e000 */
[----:B------:R-:W-:Y:S02]  /*0490*/  P2R R18, PR, RZ, 0x4 ;  /* 0x00000004ff127803 */ /* 0x000fe40000000000 */
[----:B------:R-:W-:Y:S02]  /*04a0*/  @!P1 SEL R27, R27, R23, !P3 ;  /* 0x000000171b1b9207 */ /* 0x000fe40005800000 */
[----:B------:R-:W-:Y:S01]  /*04b0*/  FSETP.NAN.AND P1, PT, R26, R26, PT ;  /* 0x0000001a1a00720b */ /* 0x000fe20003f28000 */
[C---:B------:R-:W-:Y:S01]  /*04c0*/  VIADD R55, R39.reuse, 0x4ec0 ;  /* 0x00004ec027377836 */ /* 0x040fe20000000000 */
[----:B------:R-:W-:Y:S01]  /*04d0*/  P2R R10, PR, RZ, 0x8 ;  /* 0x00000008ff0a7803 */ /* 0x000fe20000000000 */
[C---:B------:R-:W-:Y:S01]  /*04e0*/  VIADD R65, R39.reuse, 0x9880 ;  /* 0x0000988027417836 */ /* 0x040fe20000000000 */
[----:B------:R-:W-:Y:S01]  /*04f0*/  P2R R15, PR, RZ, 0x10 ;  /* 0x00000010ff0f7803 */ /* 0x000fe20000000000 */
[----:B------:R-:W-:Y:S01]  /*0500*/  VIADD R61, R39, 0x99c0 ;  /* 0x000099c0273d7836 */ /* 0x000fe20000000000 */
[----:B------:R-:W-:-:S07]  /*0510*/  P2R R12, PR, RZ, 0x20 ;  /* 0x00000020ff0c7803 */ /* 0x000fce0000000000 */
[----:B------:R-:W-:Y:S02]  /*0520*/  @!P1 SEL R26, R26, R22, !P2 ;  /* 0x000000161a1a9207 */ /* 0x000fe40005000000 */
[----:B------:R-:W-:Y:S02]  /*0530*/  CS2R R22, SRZ ;  /* 0x0000000000167805 */ /* 0x000fe4000001ff00 */
[-C--:B------:R-:W-:Y:S02]  /*0540*/  FSETP.NAN.AND P1, PT, R25, R25.reuse, PT ;  /* 0x000000191900720b */ /* 0x080fe40003f28000 */
[----:B------:R-:W-:-:S04]  /*0550*/  FSETP.GEU.AND P2, PT, R21, R25, PT ;  /* 0x000000191500720b */ /* 0x000fc80003f4e000 */
[----:B------:R-:W-:-:S07]  /*0560*/  P2R R16, PR, RZ, 0x4 ;  /* 0x00000004ff107803 */ /* 0x000fce0000000000 */
[----:B------:R-:W-:Y:S02]  /*0570*/  @!P1 SEL R25, R25, R21, !P2 ;  /* 0x0000001519199207 */ /* 0x000fe40005000000 */
[-C--:B------:R-:W-:Y:S02]  /*0580*/  FSETP.NAN.AND P1, PT, R24, R24.reuse, PT ;  /* 0x000000181800720b */ /* 0x080fe40003f28000 */
[----:B------:R-:W-:-:S04]  /*0590*/  FSETP.GEU.AND P2, PT, R20, R24, PT ;  /* 0x000000181400720b */ /* 0x000fc80003f4e000 */
[----:B------:R-:W-:-:S07]  /*05a0*/  P2R R17, PR, RZ, 0x4 ;  /* 0x00000004ff117803 */ /* 0x000fce0000000000 */
[----:B------:R-:W-:Y:S02]  /*05b0*/  @!P1 SEL R24, R24, R20, !P2 ;  /* 0x0000001418189207 */ /* 0x000fe40005000000 */
[----:B------:R-:W-:-:S06]  /*05c0*/  CS2R R20, SRZ ;  /* 0x0000000000147805 */ /* 0x000fcc000001ff00 */
[----:B------:R-:W2:Y:S02]  /*05d0*/  @P0 LDG.E.EL.128 R20, desc[UR6][R8.64] ;  /* 0x0000000608140981 */ /* 0x000ea4000c2e1d00 */
[-C--:B--2---:R-:W-:Y:S02]  /*05e0*/  FSETP.NAN.AND P1, PT, R20, R20.reuse, PT ;  /* 0x000000141400720b */ /* 0x084fe40003f28000 */
[----:B------:R-:W-:-:S04]  /*05f0*/  FSETP.GEU.AND P2, PT, R24, R20, PT ;  /* 0x000000141800720b */ /* 0x000fc80003f4e000 */
[----:B------:R-:W-:-:S07]  /*0600*/  P2R R9, PR, RZ, 0x4 ;  /* 0x00000004ff097803 */ /* 0x000fce0000000000 */
[----:B------:R-:W-:Y:S02]  /*0610*/  @!P1 SEL R20, R20, R24, !P2 ;  /* 0x0000001814149207 */ /* 0x000fe40005000000 */
[-C--:B------:R-:W-:Y:S02]  /*0620*/  FSETP.NAN.AND P1, PT, R21, R21.reuse, PT ;  /* 0x000000151500720b */ /* 0x080fe40003f28000 */
[----:B------:R-:W-:-:S04]  /*0630*/  FSETP.GEU.AND P2, PT, R25, R21, PT ;  /* 0x000000151900720b */ /* 0x000fc80003f4e000 */
[----:B------:R-:W-:-:S07]  /*0640*/  P2R R8, PR, RZ, 0x4 ;  /* 0x00000004ff087803 */ /* 0x000fce0000000000 */
[----:B------:R-:W-:Y:S02]  /*0650*/  @!P1 SEL R21, R21, R25, !P2 ;  /* 0x0000001915159207 */ /* 0x000fe40005000000 */
[----:B------:R-:W-:Y:S02]  /*0660*/  CS2R R24, SRZ ;  /* 0x0000000000187805 */ /* 0x000fe4000001ff00 */
[-C--:B------:R-:W-:Y:S02]  /*0670*/  FSETP.NAN.AND P1, PT, R22, R22.reuse, PT ;  /* 0x000000161600720b */ /* 0x080fe40003f28000 */
[----:B------:R-:W-:-:S04]  /*0680*/  FSETP.GEU.AND P2, PT, R26, R22, PT ;  /* 0x000000161a00720b */ /* 0x000fc80003f4e000 */
[----:B------:R-:W-:-:S07]  /*0690*/  P2R R3, PR, RZ, 0x4 ;  /* 0x00000004ff037803 */ /* 0x000fce0000000000 */
[----:B------:R-:W-:Y:S01]  /*06a0*/  @!P1 SEL R22, R22, R26, !P2 ;  /* 0x0000001a16169207 */ /* 0x000fe20005000000 */
[----:B------:R-:W-:Y:S01]  /*06b0*/  IMAD.IADD R26, R2, 0x1, R69 ;  /* 0x00000001021a7824 */ /* 0x000fe200078e0245 */
[-C--:B------:R-:W-:Y:S02]  /*06c0*/  FSETP.NAN.AND P1, PT, R23, R23.reuse, PT ;  /* 0x000000171700720b */ /* 0x080fe40003f28000 */
[----:B------:R-:W-:Y:S01]  /*06d0*/  FSETP.GEU.AND P2, PT, R27, R23, PT ;  /* 0x000000171b00720b */ /* 0x000fe20003f4e000 */
[----:B------:R-:W-:-:S03]  /*06e0*/  IMAD R31, R11, 0x9880, R26 ;  /* 0x000098800b1f7824 */ /* 0x000fc600078e021a */
[----:B------:R-:W-:Y:S01]  /*06f0*/  P2R R0, PR, RZ, 0x4 ;  /* 0x00000004ff007803 */ /* 0x000fe20000000000 */
[----:B------:R-:W-:-:S06]  /*0700*/  IMAD.WIDE R30, R31, 0x4, R32 ;  /* 0x000000041f1e7825 */ /* 0x000fcc00078e0220 */
        /* <DEDUP_REMOVED lines=10> */
[----:B------:R-:W-:Y:S01]  /*07b0*/  @!P1 SEL R26, R26, R22, !P2 ;  /* 0x000000161a1a9207 */ /* 0x000fe20005000000 */
[----:B------:R-:W-:Y:S01]  /*07c0*/  IMAD.IADD R22, R2, 0x1, R55 ;  /* 0x0000000102167824 */ /* 0x000fe200078e0237 */
[-C--:B------:R-:W-:Y:S02]  /*07d0*/  FSETP.NAN.AND P1, PT, R25, R25.reuse, PT ;  /* 0x000000191900720b */ /* 0x080fe40003f28000 */
[----:B------:R-:W-:Y:S01]  /*07e0*/  FSETP.GEU.AND P2, PT, R21, R25, PT ;  /* 0x000000191500720b */ /* 0x000fe20003f4e000 */
[----:B------:R-:W-:Y:S01]  /*07f0*/  IMAD R31, R11, 0x9880, R22 ;  /* 0x000098800b1f7824 */ /* 0x000fe200078e0216 */
[----:B------:R-:W-:Y:S02]  /*0800*/  CS2R R22, SRZ ;  /* 0x0000000000167805 */ /* 0x000fe4000001ff00 */
[----:B------:R-:W-:Y:S01]  /*0810*/  P2R R35, PR, RZ, 0x4 ;  /* 0x00000004ff237803 */ /* 0x000fe20000000000 */
[----:B------:R-:W-:-:S06]  /*0820*/  IMAD.WIDE R30, R31, 0x4, R32 ;  /* 0x000000041f1e7825 */ /* 0x000fcc00078e0220 */
        /* <DEDUP_REMOVED lines=50> */
[----:B------:R1:W2:Y:S01]  /*0b50*/  @P0 LDG.E.EL.128 R20, desc[UR6][R30.64] ;  /* 0x000000061e140981 */ /* 0x0002a2000c2e1d00 */
[----:B------:R-:W-:Y:S01]  /*0b60*/  IMAD.IADD R52, R50, 0x1, R29 ;  /* 0x0000000132347824 */ /* 0x000fe200078e021d */
[----:B------:R-:W-:-:S03]  /*0b70*/  CS2R R28, SRZ ;  /* 0x00000000001c7805 */ /* 0x000fc6000001ff00 */
[----:B------:R-:W-:-:S04]  /*0b80*/  IMAD R53, R11, 0x9880, R52 ;  /* 0x000098800b357824 */ /* 0x000fc800078e0234 */
[----:B------:R-:W-:-:S04]  /*0b90*/  IMAD.WIDE R52, R53, 0x4, R32 ;  /* 0x0000000435347825 */ /* 0x000fc800078e0220 */
[----:B-1----:R-:W-:-:S04]  /*0ba0*/  IMAD.IADD R30, R50, 0x1, R39 ;  /* 0x00000001321e7824 */ /* 0x002fc800078e0227 */
[----:B------:R-:W-:Y:S01]  /*0bb0*/  IMAD R59, R11, 0x9880, R30 ;  /* 0x000098800b3b7824 */ /* 0x000fe200078e021e */
[----:B------:R-:W-:-:S03]  /*0bc0*/  CS2R R30, SRZ ;  /* 0x00000000001e7805 */ /* 0x000fc6000001ff00 */
[----:B------:R-:W-:-:S03]  /*0bd0*/  IMAD.WIDE R58, R59, 0x4, R32 ;  /* 0x000000043b3a7825 */ /* 0x000fc600078e0220 */
[----:B------:R-:W3:Y:S01]  /*0be0*/  @P0 LDG.E.EL.128 R28, desc[UR6][R52.64] ;  /* 0x00000006341c0981 */ /* 0x000ee2000c2e1d00 */
        /* <DEDUP_REMOVED lines=18> */
[----:B------:R-:W2:Y:S01]  /*0d10*/  @P0 LDG.E.EL.128 R24, desc[UR6][R58.64] ;  /* 0x000000063a180981 */ /* 0x000ea2000c2e1d00 */
[C---:B---3--:R-:W-:Y:S02]  /*0d20*/  FSETP.NAN.AND P1, PT, R28.reuse, R28, PT ;  /* 0x0000001c1c00720b */ /* 0x048fe40003f28000 */
[----:B--2---:R-:W-:-:S04]  /*0d30*/  FSETP.GT.AND P2, PT, R28, R24, PT ;  /* 0x000000181c00720b */ /* 0x004fc80003f44000 */
[----:B------:R-:W-:-:S09]  /*0d40*/  P2R R51, PR, RZ, 0x4 ;  /* 0x00000004ff337803 */ /* 0x000fd20000000000 */
[----:B------:R-:W-:Y:S02]  /*0d50*/  @!P2 SEL R28, R28, R24, P1 ;  /* 0x000000181c1ca207 */ /* 0x000fe40000800000 */
[C---:B------:R-:W-:Y:S02]  /*0d60*/  FSETP.GT.AND P2, PT, R29.reuse, R25, PT ;  /* 0x000000191d00720b */ /* 0x040fe40003f44000 */
[----:B------:R-:W-:Y:S02]  /*0d70*/  FSETP.NAN.AND P1, PT, R29, R29, PT ;  /* 0x0000001d1d00720b */ /* 0x000fe40003f28000 */
[----:B------:R-:W-:-:S09]  /*0d80*/  P2R R52, PR, RZ, 0x4 ;  /* 0x00000004ff347803 */ /* 0x000fd20000000000 */
[----:B------:R-:W-:Y:S02]  /*0d90*/  @!P2 SEL R29, R29, R25, P1 ;  /* 0x000000191d1da207 */ /* 0x000fe40000800000 */
[C---:B------:R-:W-:Y:S02]  /*0da0*/  FSETP.GT.AND P2, PT, R30.reuse, R26, PT ;  /* 0x0000001a1e00720b */ /* 0x040fe40003f44000 */
[----:B------:R-:W-:Y:S02]  /*0db0*/  FSETP.NAN.AND P1, PT, R30, R30, PT ;  /* 0x0000001e1e00720b */ /* 0x000fe40003f28000 */
[----:B------:R-:W-:-:S09]  /*0dc0*/  P2R R53, PR, RZ, 0x4 ;  /* 0x00000004ff357803 */ /* 0x000fd20000000000 */
[----:B------:R-:W-:Y:S02]  /*0dd0*/  @!P2 SEL R30, R30, R26, P1 ;  /* 0x0000001a1e1ea207 */ /* 0x000fe40000800000 */
[C---:B------:R-:W-:Y:S01]  /*0de0*/  FSETP.GT.AND P2, PT, R31.reuse, R27, PT ;  /* 0x0000001b1f00720b */ /* 0x040fe20003f44000 */
[----:B------:R-:W-:Y:S01]  /*0df0*/  IMAD.IADD R26, R50, 0x1, R63 ;  /* 0x00000001321a7824 */ /* 0x000fe200078e023f */
[----:B------:R-:W-:-:S03]  /*0e00*/  FSETP.NAN.AND P1, PT, R31, R31, PT ;  /* 0x0000001f1f00720b */ /* 0x000fc60003f28000 */
[----:B------:R-:W-:Y:S01]  /*0e10*/  IMAD R59, R11, 0x9880, R26 ;  /* 0x000098800b3b7824 */ /* 0x000fe200078e021a */
[----:B------:R-:W-:-:S03]  /*0e20*/  CS2R R24, SRZ ;  /* 0x0000000000187805 */ /* 0x000fc6000001ff00 */
[----:B------:R-:W-:-:S04]  /*0e30*/  IMAD.WIDE R58, R59, 0x4, R32 ;  /* 0x000000043b3a7825 */ /* 0x000fc800078e0220 */
[----:B------:R-:W-:Y:S02]  /*0e40*/  @!P2 SEL R31, R31, R27, P1 ;  /* 0x0000001b1f1fa207 */ /* 0x000fe40000800000 */
[----:B------:R-:W-:-:S06]  /*0e50*/  CS2R R26, SRZ ;  /* 0x00000000001a7805 */ /* 0x000fcc000001ff00 */
[----:B------:R-:W2:Y:S01]  /*0e60*/  @P0 LDG.E.EL.128 R24, desc[UR6][R58.64] ;  /* 0x000000063a180981 */ /* 0x000ea2000c2e1d00 */
[----:B------:R-:W-:Y:S02]  /*0e70*/  P2R R56, PR, RZ, 0x4 ;  /* 0x00000004ff387803 */ /* 0x000fe40000000000 */
[-C--:B--2---:R-:W-:Y:S02]  /*0e80*/  FSETP.NAN.AND P1, PT, R27, R27.reuse, PT ;  /* 0x0000001b1b00720b */ /* 0x084fe40003f28000 */
[----:B------:R-:W-:-:S11]  /*0e90*/  FSETP.GEU.AND P2, PT, R31, R27, PT ;  /* 0x0000001b1f00720b */ /* 0x000fd60003f4e000 */
[----:B------:R-:W-:Y:S02]  /*0ea0*/  @!P1 SEL R27, R27, R31, !P2 ;  /* 0x0000001f1b1b9207 */ /* 0x000fe40005000000 */
[-C--:B------:R-:W-:Y:S02]  /*0eb0*/  FSETP.NAN.AND P1, PT, R26, R26.reuse, PT ;  /* 0x0000001a1a00720b */ /* 0x080fe40003f28000 */
[----:B------:R-:W-:Y:S02]  /*0ec0*/  P2R R58, PR, RZ, 0x4 ;  /* 0x00000004ff3a7803 */ /* 0x000fe40000000000 */
[----:B------:R-:W-:-:S09]  /*0ed0*/  FSETP.GEU.AND P2, PT, R30, R26, PT ;  /* 0x0000001a1e00720b */ /* 0x000fd20003f4e000 */
[----:B------:R-:W-:Y:S02]  /*0ee0*/  @!P1 SEL R26, R26, R30, !P2 ;  /* 0x0000001e1a1a9207 */ /* 0x000fe40005000000 */
[-C--:B------:R-:W-:Y:S02]  /*0ef0*/  FSETP.NAN.AND P1, PT, R25, R25.reuse, PT ;  /* 0x000000191900720b */ /* 0x080fe40003f28000 */
[----:B------:R-:W-:Y:S02]  /*0f00*/  P2R R59, PR, RZ, 0x4 ;  /* 0x00000004ff3b7803 */ /* 0x000fe40000000000 */
[----:B------:R-:W-:Y:S01]  /*0f10*/  FSETP.GEU.AND P2, PT, R29, R25, PT ;  /* 0x000000191d00720b */ /* 0x000fe20003f4e000 */
[----:B------:R-:W-:-:S08]  /*0f20*/  IMAD.IADD R30, R50, 0x1, R57 ;  /* 0x00000001321e7824 */ /* 0x000fd000078e0239 */
[----:B------:R-:W-:Y:S02]  /*0f30*/  @!P1 SEL R25, R25, R29, !P2 ;  /* 0x0000001d19199207 */ /* 0x000fe40005000000 */
[-C--:B------:R-:W-:Y:S02]  /*0f40*/  FSETP.NAN.AND P1, PT, R24, R24.reuse, PT ;  /* 0x000000181800720b */ /* 0x080fe40003f28000 */
[----:B------:R-:W-:Y:S02]  /*0f50*/  P2R R60, PR, RZ, 0x4 ;  /* 0x00000004ff3c7803 */ /* 0x000fe40000000000 */
[----:B------:R-:W-:Y:S01]  /*0f60*/  FSETP.GEU.AND P2, PT, R28, R24, PT ;  /* 0x000000181c00720b */ /* 0x000fe20003f4e000 */
[----:B------:R-:W-:Y:S01]  /*0f70*/  IMAD R67, R11, 0x9880, R30 ;  /* 0x000098800b437824 */ /* 0x000fe200078e021e */
[----:B------:R-:W-:-:S03]  /*0f80*/  CS2R R30, SRZ ;  /* 0x00000000001e7805 */ /* 0x000fc6000001ff00 */
[----:B------:R-:W-:-:S04]  /*0f90*/  IMAD.WIDE R66, R67, 0x4, R32 ;  /* 0x0000000443427825 */ /* 0x000fc800078e0220 */
[----:B------:R-:W-:Y:S02]  /*0fa0*/  @!P1 SEL R24, R24, R28, !P2 ;  /* 0x0000001c18189207 */ /* 0x000fe40005000000 */
        /* <DEDUP_REMOVED lines=12> */
[----:B------:R-:W-:-:S09]  /*1070*/  FSETP.GEU.AND P2, PT, R26, R30, PT ;  /* 0x0000001e1a00720b */ /* 0x000fd20003f4e000 */
[----:B------:R-:W-:Y:S02]  /*1080*/  @!P1 SEL R30, R30, R26, !P2 ;  /* 0x0000001a1e1e9207 */ /* 0x000fe40005000000 */
[-C--:B------:R-:W-:Y:S01]  /*1090*/  FSETP.NAN.AND P1, PT, R31, R31.reuse, PT ;  /* 0x0000001f1f00720b */ /* 0x080fe20003f28000 */
[----:B------:R-:W-:Y:S01]  /*10a0*/  IMAD.IADD R26, R50, 0x1, R69 ;  /* 0x00000001321a7824 */ /* 0x000fe200078e0245 */
        /* <DEDUP_REMOVED lines=74> */
[----:B------:R-:W-:Y:S01]  /*1550*/  P2R R77, PR, RZ, 0x4 ;  /* 0x00000004ff4d7803 */ /* 0x000fe20000000000 */
[----:B------:R-:W-:Y:S01]  /*1560*/  VIADD R39, R39, 0x9b00 ;  /* 0x00009b0027277836 */ /* 0x000fe20000000000 */
[-C--:B--2---:R-:W-:Y:S02]  /*1570*/  FSETP.NAN.AND P1, PT, R28, R28.reuse, PT ;  /* 0x0000001c1c00720b */ /* 0x084fe40003f28000 */
[----:B------:R-:W-:Y:S02]  /*1580*/  FSETP.NAN.AND P3, PT, R29, R29, PT ;  /* 0x0000001d1d00720b */ /* 0x000fe40003f68000 */
[----:B------:R-:W-:-:S09]  /*1590*/  FSETP.GEU.AND P2, PT, R24, R28, PT ;  /* 0x0000001c1800720b */ /* 0x000fd20003f4e000 */
[----:B------:R-:W-:Y:S02]  /*15a0*/  @!P1 SEL R28, R28, R24, !P2 ;  /* 0x000000181c1c9207 */ /* 0x000fe40005000000 */
[----:B------:R-:W-:-:S04]  /*15b0*/  FSETP.GEU.AND P1, PT, R25, R29, PT ;  /* 0x0000001d1900720b */ /* 0x000fc80003f2e000 */
[----:B------:R-:W-:Y:S02]  /*15c0*/  @!P3 SEL R29, R29, R25, !P1 ;  /* 0x000000191d1db207 */ /* 0x000fe40004800000 */
[-C--:B------:R-:W-:Y:S02]  /*15d0*/  FSETP.NAN.AND P3, PT, R30, R30.reuse, PT ;  /* 0x0000001e1e00720b */ /* 0x080fe40003f68000 */
[----:B------:R-:W-:Y:S02]  /*15e0*/  FSETP.GEU.AND P4, PT, R26, R30, PT ;  /* 0x0000001e1a00720b */ /* 0x000fe40003f8e000 */
[----:B------:R-:W-:-:S09]  /*15f0*/  P2R R78, PR, RZ, 0x2 ;  /* 0x00000002ff4e7803 */ /* 0x000fd20000000000 */
[----:B------:R-:W-:Y:S02]  /*1600*/  @!P3 SEL R30, R30, R26, !P4 ;  /* 0x0000001a1e1eb207 */ /* 0x000fe40006000000 */
[-C--:B------:R-:W-:Y:S01]  /*1610*/  FSETP.NAN.AND P3, PT, R31, R31.reuse, PT ;  /* 0x0000001f1f00720b */ /* 0x080fe20003f68000 */
[----:B------:R-:W-:Y:S01]  /*1620*/  IMAD.IADD R26, R2, 0x1, R39 ;  /* 0x00000001021a7824 */ /* 0x000fe200078e0227 */
[----:B------:R-:W-:-:S03]  /*1630*/  FSETP.GEU.AND P1, PT, R27, R31, PT ;  /* 0x0000001f1b00720b */ /* 0x000fc60003f2e000 */
[----:B------:R-:W-:Y:S01]  /*1640*/  IMAD R55, R11, 0x9880, R26 ;  /* 0x000098800b377824 */ /* 0x000fe200078e021a */
[----:B------:R-:W-:-:S03]  /*1650*/  CS2R R24, SRZ ;  /* 0x0000000000187805 */ /* 0x000fc6000001ff00 */
[----:B------:R-:W-:-:S04]  /*1660*/  IMAD.WIDE R54, R55, 0x4, R32 ;  /* 0x0000000437367825 */ /* 0x000fc800078e0220 */
[----:B------:R-:W-:Y:S02]  /*1670*/  @!P3 SEL R31, R31, R27, !P1 ;  /* 0x0000001b1f1fb207 */ /* 0x000fe40004800000 */
[----:B------:R-:W-:-:S06]  /*1680*/  CS2R R26, SRZ ;  /* 0x00000000001a7805 */ /* 0x000fcc000001ff00 */
[----:B------:R-:W2:Y:S01]  /*1690*/  @P0 LDG.E.EL.128 R24, desc[UR6][R54.64] ;  /* 0x0000000636180981 */ /* 0x000ea2000c2e1d00 */
[----:B------:R-:W-:Y:S01]  /*16a0*/  P2R R80, PR, RZ, 0x2 ;  /* 0x00000002ff507803 */ /* 0x000fe20000000000 */
[----:B------:R-:W-:-:S04]  /*16b0*/  IMAD.IADD R50, R50, 0x1, R39 ;  /* 0x0000000132327824 */ /* 0x000fc800078e0227 */
[----:B------:R-:W-:-:S04]  /*16c0*/  IMAD R11, R11, 0x9880, R50 ;  /* 0x000098800b0b7824 */ /* 0x000fc800078e0232 */
[----:B------:R-:W-:Y:S01]  /*16d0*/  IMAD.WIDE R32, R11, 0x4, R32 ;  /* 0x000000040b207825 */ /* 0x000fe200078e0220 */
        /* <DEDUP_REMOVED lines=11> */
[-C--:B------:R-:W-:Y:S02]  /*1790*/  FSETP.NAN.AND P3, PT, R27, R27.reuse, PT ;  /* 0x0000001b1b00720b */ /* 0x080fe40003f68000 */
[----:B------:R-:W-:Y:S02]  /*17a0*/  P2R R54, PR, RZ, 0x2 ;  /* 0x00000002ff367803 */ /* 0x000fe40000000000 */
[----:B------:R-:W-:-:S04]  /*17b0*/  FSETP.GEU.AND P1, PT, R23, R27, PT ;  /* 0x0000001b1700720b */ /* 0x000fc80003f2e000 */
[----:B------:R-:W-:-:S05]  /*17c0*/  P2R R81, PR, RZ, 0x2 ;  /* 0x00000002ff517803 */ /* 0x000fca0000000000 */
[----:B------:R-:W-:Y:S02]  /*17d0*/  @!P3 SEL R27, R27, R23, !P1 ;  /* 0x000000171b1bb207 */ /* 0x000fe40004800000 */
[----:B------:R-:W-:-:S04]  /*17e0*/  ISETP.NE.AND P1, PT, R66, RZ, PT ;  /* 0x000000ff4200720c */ /* 0x000fc80003f25270 */
[----:B------:R-:W-:Y:S02]  /*17f0*/  P2R R21, PR, RZ, 0x2 ;  /* 0x00000002ff157803 */ /* 0x000fe40000000000 */
        /* <DEDUP_REMOVED lines=28> */
[----:B------:R-:W-:Y:S02]  /*19c0*/  ISETP.NE.AND P1, PT, R15, RZ, PT ;  /* 0x000000ff0f00720c */ /* 0x000fe40003f25270 */
[----:B------:R-:W-:Y:S02]  /*19d0*/  CS2R R14, SRZ ;  /* 0x00000000000e7805 */ /* 0x000fe4000001ff00 */
[----:B------:R-:W-:Y:S02]  /*19e0*/  P2R R66, PR, RZ, 0x2 ;  /* 0x00000002ff427803 */ /* 0x000fe40000000000 */
[----:B------:R-:W-:Y:S02]  /*19f0*/  ISETP.NE.AND P1, PT, R13, RZ, PT ;  /* 0x000000ff0d00720c */ /* 0x000fe40003f25270 */
[----:B------:R-:W-:-:S06]  /*1a00*/  CS2R R12, SRZ ;  /* 0x00000000000c7805 */ /* 0x000fcc000001ff00 */
[----:B------:R1:W2:Y:S01]  /*1a10*/  @P0 LDG.E.EL.128 R12, desc[UR6][R32.64] ;  /* 0x00000006200c0981 */ /* 0x0002a2000c2e1d00 */
[----:B------:R-:W-:Y:S02]  /*1a20*/  P2R R79, PR, RZ, 0x10 ;  /* 0x00000010ff4f7803 */ /* 0x000fe40000000000 */
[----:B------:R-:W-:Y:S02]  /*1a30*/  P2R R82, PR, RZ, 0x2 ;  /* 0x00000002ff527803 */ /* 0x000fe40000000000 */
[----:B-1----:R-:W-:Y:S02]  /*1a40*/  P2R R32, PR, RZ, 0x1 ;  /* 0x00000001ff207803 */ /* 0x002fe40000000000 */
[----:B------:R-:W-:Y:S02]  /*1a50*/  ISETP.NE.AND P0, PT, R57, RZ, PT ;  /* 0x000000ff3900720c */ /* 0x000fe40003f05270 */
[----:B------:R-:W-:Y:S02]  /*1a60*/  P2R R61, PR, RZ, 0x4 ;  /* 0x00000004ff3d7803 */ /* 0x000fe40000000000 */
[----:B------:R-:W-:-:S02]  /*1a70*/  ISETP.NE.AND P2, PT, R68, RZ, PT ;  /* 0x000000ff4400720c */ /* 0x000fc40003f45270 */
[-C--:B--2---:R-:W-:Y:S02]  /*1a80*/  FSETP.NAN.AND P4, PT, R12, R12.reuse, PT ;  /* 0x0000000c0c00720b */ /* 0x084fe40003f88000 */
[----:B------:R-:W-:Y:S02]  /*1a90*/  FSETP.NAN.AND P5, PT, R13, R13, PT ;  /* 0x0000000d0d00720b */ /* 0x000fe40003fa8000 */
[----:B------:R-:W-:Y:S02]  /*1aa0*/  FSETP.GEU.AND P3, PT, R28, R12, PT ;  /* 0x0000000c1c00720b */ /* 0x000fe40003f6e000 */
[----:B------:R-:W-:Y:S02]  /*1ab0*/  FSETP.NAN.AND P6, PT, R14, R14, PT ;  /* 0x0000000e0e00720b */ /* 0x000fe40003fc8000 */
[----:B------:R-:W-:-:S05]  /*1ac0*/  FSETP.NAN.AND P1, PT, R15, R15, PT ;  /* 0x0000000f0f00720b */ /* 0x000fca0003f28000 */
[----:B------:R-:W-:Y:S02]  /*1ad0*/  @!P4 SEL R12, R12, R28, !P3 ;  /* 0x0000001c0c0cc207 */ /* 0x000fe40005800000 */
[----:B------:R-:W-:-:S04]  /*1ae0*/  FSETP.GEU.AND P4, PT, R29, R13, PT ;  /* 0x0000000d1d00720b */ /* 0x000fc80003f8e000 */
[----:B------:R-:W-:Y:S02]  /*1af0*/  @!P5 SEL R13, R13, R29, !P4 ;  /* 0x0000001d0d0dd207 */ /* 0x000fe40006000000 */
[----:B------:R-:W-:-:S04]  /*1b00*/  FSETP.GEU.AND P5, PT, R30, R14, PT ;  /* 0x0000000e1e00720b */ /* 0x000fc80003fae000 */
[----:B------:R-:W-:Y:S02]  /*1b10*/  @!P6 SEL R14, R14, R30, !P5 ;  /* 0x0000001e0e0ee207 */ /* 0x000fe40006800000 */
[----:B------:R-:W-:-:S04]  /*1b20*/  FSETP.GEU.AND P6, PT, R31, R15, PT ;  /* 0x0000000f1f00720b */ /* 0x000fc80003fce000 */
[----:B------:R-:W-:Y:S02]  /*1b30*/  @!P1 SEL R15, R15, R31, !P6 ;  /* 0x0000001f0f0f9207 */ /* 0x000fe40007000000 */
[----:B------:R-:W-:Y:S02]  /*1b40*/  ISETP.NE.AND P1, PT, R82, RZ, PT ;  /* 0x000000ff5200720c */ /* 0x000fe40003f25270 */
[----:B------:R-:W-:Y:S02]  /*1b50*/  P2R R28, PR, RZ, 0x8 ;  /* 0x00000008ff1c7803 */ /* 0x000fe40000000000 */
[----:B------:R-:W-:Y:S02]  /*1b60*/  ISETP.NE.AND P3, PT, R0, RZ, PT ;  /* 0x000000ff0000720c */ /* 0x000fe40003f65270 */
[----:B------:R-:W-:Y:S02]  /*1b70*/  SEL R0, RZ, 0x1, !P1 ;  /* 0x00000001ff007807 */ /* 0x000fe40004800000 */
[----:B------:R-:W-:-:S02]  /*1b80*/  ISETP.NE.AND P1, PT, R66, RZ, PT ;  /* 0x000000ff4200720c */ /* 0x000fc40003f25270 */
[----:B------:R-:W-:Y:S02]  /*1b90*/  P2R R30, PR, RZ, 0x20 ;  /* 0x00000020ff1e7803 */ /* 0x000fe40000000000 */
[----:B------:R-:W-:Y:S02]  /*1ba0*/  ISETP.NE.AND P5, PT, R8, RZ, PT ;  /* 0x000000ff0800720c */ /* 0x000fe40003fa5270 */
[----:B------:R-:W-:Y:S02]  /*1bb0*/  SEL R8, RZ, 0x1, !P1 ;  /* 0x00000001ff087807 */ /* 0x000fe40004800000 */
[----:B------:R-:W-:Y:S02]  /*1bc0*/  ISETP.NE.AND P1, PT, R62, RZ, PT ;  /* 0x000000ff3e00720c */ /* 0x000fe40003f25270 */
[----:B------:R-:W-:Y:S02]  /*1bd0*/  P2R R31, PR, RZ, 0x40 ;  /* 0x00000040ff1f7803 */ /* 0x000fe40000000000 */
[----:B------:R-:W-:-:S02]  /*1be0*/  ISETP.NE.AND P6, PT, R9, RZ, PT ;  /* 0x000000ff0900720c */ /* 0x000fc40003fc5270 */
[----:B------:R-:W-:Y:S02]  /*1bf0*/  SEL R9, RZ, 0x1, !P1 ;  /* 0x00000001ff097807 */ /* 0x000fe40004800000 */
[----:B------:R-:W-:-:S04]  /*1c00*/  ISETP.NE.AND P1, PT, R60, RZ, PT ;  /* 0x000000ff3c00720c */ /* 0x000fc80003f25270 */
        /* <DEDUP_REMOVED lines=9> */
[----:B------:R-:W-:Y:S02]  /*1ca0*/  ISETP.NE.AND P1, PT, R10, RZ, PT ;  /* 0x000000ff0a00720c */ /* 0x000fe40003f25270 */
[----:B------:R-:W-:Y:S02]  /*1cb0*/  P2R R29, PR, RZ, 0x10 ;  /* 0x00000010ff1d7803 */ /* 0x000fe40000000000 */
[----:B------:R-:W-:Y:S02]  /*1cc0*/  ISETP.NE.AND P4, PT, R3, RZ, PT ;  /* 0x000000ff0300720c */ /* 0x000fe40003f85270 */
[----:B------:R-:W-:Y:S02]  /*1cd0*/  SEL R3, R0, 0x2, P1 ;  /* 0x0000000200037807 */ /* 0x000fe40000800000 */
[----:B------:R-:W-:-:S04]  /*1ce0*/  ISETP.NE.AND P1, PT, R18, RZ, PT ;  /* 0x000000ff1200720c */ /* 0x000fc80003f25270 */
[----:B------:R-:W-:Y:S02]  /*1cf0*/  SEL R10, R8, 0x2, P1 ;  /* 0x00000002080a7807 */ /* 0x000fe40000800000 */
[----:B------:R-:W-:-:S04]  /*1d00*/  ISETP.NE.AND P1, PT, R16, RZ, PT ;  /* 0x000000ff1000720c */ /* 0x000fc80003f25270 */
[----:B------:R-:W-:Y:S02]  /*1d10*/  SEL R9, R9, 0x2, P1 ;  /* 0x0000000209097807 */ /* 0x000fe40000800000 */
[----:B------:R-:W-:-:S04]  /*1d20*/  ISETP.NE.AND P1, PT, R17, RZ, PT ;  /* 0x000000ff1100720c */ /* 0x000fc80003f25270 */
[----:B------:R-:W-:Y:S02]  /*1d30*/  SEL R8, R11, 0x2, P1 ;  /* 0x000000020b087807 */ /* 0x000fe40000800000 */
[----:B------:R-:W-:-:S04]  /*1d40*/  ISETP.NE.AND P1, PT, R58, RZ, PT ;  /* 0x000000ff3a00720c */ /* 0x000fc80003f25270 */
[----:B------:R-:W-:Y:S02]  /*1d50*/  SEL R0, R33, 0x2, P1 ;  /* 0x0000000221007807 */ /* 0x000fe40000800000 */
[----:B------:R-:W-:Y:S02]  /*1d60*/  ISETP.NE.AND P1, PT, R59, RZ, PT ;  /* 0x000000ff3b00720c */ /* 0x000fe40003f25270 */
[----:B------:R-:W-:Y:S02]  /*1d70*/  SEL R8, R8, 0x3, P6 ;  /* 0x0000000308087807 */ /* 0x000fe40003000000 */
[----:B------:R-:W-:Y:S02]  /*1d80*/  SEL R39, R39, 0x2, P1 ;  /* 0x0000000227277807 */ /* 0x000fe40000800000 */
[----:B------:R-:W-:Y:S02]  /*1d90*/  ISETP.NE.AND P1, PT, R23, RZ, PT ;  /* 0x000000ff1700720c */ /* 0x000fe40003f25270 */
[----:B------:R-:W-:-:S02]  /*1da0*/  ISETP.NE.AND P6, PT, R77, RZ, PT ;  /* 0x000000ff4d00720c */ /* 0x000fc40003fc5270 */
[----:B------:R-:W-:Y:S02]  /*1db0*/  SEL R50, R50, 0x2, P1 ;  /* 0x0000000232327807 */ /* 0x000fe40000800000 */
[----:B------:R-:W-:Y:S02]  /*1dc0*/  ISETP.NE.AND P1, PT, R22, RZ, PT ;  /* 0x000000ff1600720c */ /* 0x000fe40003f25270 */
[----:B------:R-:W-:Y:S02]  /*1dd0*/  P2R R17, PR, RZ, 0x40 ;  /* 0x00000040ff117803 */ /* 0x000fe40000000000 */
[----:B------:R-:W-:Y:S02]  /*1de0*/  ISETP.NE.AND P6, PT, R76, RZ, PT ;  /* 0x000000ff4c00720c */ /* 0x000fe40003fc5270 */
[----:B------:R-:W-:Y:S02]  /*1df0*/  SEL R51, R51, 0x2, P1 ;  /* 0x0000000233337807 */ /* 0x000fe40000800000 */
[----:B------:R-:W-:-:S02]  /*1e00*/  ISETP.NE.AND P1, PT, R21, RZ, PT ;  /* 0x000000ff1500720c */ /* 0x000fc40003f25270 */
[----:B------:R-:W-:Y:S02]  /*1e10*/  P2R R21, PR, RZ, 0x40 ;  /* 0x00000040ff157803 */ /* 0x000fe40000000000 */
[----:B------:R-:W-:Y:S02]  /*1e20*/  ISETP.NE.AND P6, PT, R75, RZ, PT ;  /* 0x000000ff4b00720c */ /* 0x000fe40003fc5270 */
[----:B------:R-:W-:Y:S02]  /*1e30*/  SEL R16, R3, 0x3, P3 ;  /* 0x0000000303107807 */ /* 0x000fe40001800000 */
[----:B------:R-:W-:Y:S02]  /*1e40*/  ISETP.NE.AND P3, PT, R34, RZ, PT ;  /* 0x000000ff2200720c */ /* 0x000fe40003f65270 */
[----:B------:R-:W-:Y:S02]  /*1e50*/  P2R R18, PR, RZ, 0x40 ;  /* 0x00000040ff127803 */ /* 0x000fe40000000000 */
[----:B------:R-:W-:-:S02]  /*1e60*/  ISETP.NE.AND P6, PT, R65, RZ, PT ;  /* 0x000000ff4100720c */ /* 0x000fc40003fc5270 */
[----:B------:R-:W-:Y:S02]  /*1e70*/  P2R R34, PR, RZ, 0x8 ;  /* 0x00000008ff227803 */ /* 0x000fe40000000000 */
[----:B------:R-:W-:Y:S02]  /*1e80*/  ISETP.NE.AND P3, PT, R5, RZ, PT ;  /* 0x000000ff0500720c */ /* 0x000fe40003f65270 */
        /* <DEDUP_REMOVED lines=12> */
[----:B------:R-:W-:Y:S02]  /*1f50*/  SEL R3, R51, 0x3, P0 ;  /* 0x0000000333037807 */ /* 0x000fe40000000000 */
[----:B------:R-:W-:Y:S02]  /*1f60*/  P2R R51, PR, RZ, 0x40 ;  /* 0x00000040ff337803 */ /* 0x000fe40000000000 */
[----:B------:R-:W-:Y:S02]  /*1f70*/  ISETP.NE.AND P6, PT, R72, RZ, PT ;  /* 0x000000ff4800720c */ /* 0x000fe40003fc5270 */
[----:B------:R-:W-:-:S02]  /*1f80*/  SEL R11, R10, 0x3, P4 ;  /* 0x000000030a0b7807 */ /* 0x000fc40002000000 */
[----:B------:R-:W-:Y:S02]  /*1f90*/  SEL R10, R50, 0x3, P1 ;  /* 0x00000003320a7807 */ /* 0x000fe40000800000 */
        /* <DEDUP_REMOVED lines=18> */
[----:B------:R-:W-:Y:S02]  /*20c0*/  ISETP.NE.AND P0, PT, R35, RZ, PT ;  /* 0x000000ff2300720c */ /* 0x000fe40003f05270 */
[----:B------:R-:W-:Y:S02]  /*20d0*/  P2R R35, PR, RZ, 0x40 ;  /* 0x00000040ff237803 */ /* 0x000fe40000000000 */
[----:B------:R-:W-:Y:S02]  /*20e0*/  P2R R33, PR, RZ, 0x8 ;  /* 0x00000008ff217803 */ /* 0x000fe40000000000 */
[----:B------:R-:W-:-:S02]  /*20f0*/  ISETP.NE.AND P6, PT, R36, RZ, PT ;  /* 0x000000ff2400720c */ /* 0x000fc40003fc5270 */
[----:B------:R-:W-:Y:S02]  /*2100*/  ISETP.NE.AND P3, PT, R63, RZ, PT ;  /* 0x000000ff3f00720c */ /* 0x000fe40003f65270 */
[----:B------:R-:W-:Y:S02]  /*2110*/  SEL R8, R8, 0x4, P6 ;  /* 0x0000000408087807 */ /* 0x000fe40003000000 */
[----:B------:R-:W-:Y:S02]  /*2120*/  SEL R0, R0, 0x3, P3 ;  /* 0x0000000300007807 */ /* 0x000fe40001800000 */
[----:B------:R-:W-:Y:S02]  /*2130*/  ISETP.NE.AND P6, PT, R35, RZ, PT ;  /* 0x000000ff2300720c */ /* 0x000fe40003fc5270 */
[----:B------:R-:W-:Y:S02]  /*2140*/  SEL R39, R39, 0x3, P2 ;  /* 0x0000000327277807 */ /* 0x000fe40001000000 */
[----:B------:R-:W-:-:S02]  /*2150*/  SEL R0, R0, 0x4, P6 ;  /* 0x0000000400007807 */ /* 0x000fc40003000000 */
        /* <DEDUP_REMOVED lines=10> */
[----:B------:R-:W-:Y:S02]  /*2200*/  SEL R16, R16, 0x4, P3 ;  /* 0x0000000410107807 */ /* 0x000fe40001800000 */
[----:B------:R-:W-:Y:S02]  /*2210*/  SEL R9, R9, 0x4, P0 ;  /* 0x0000000409097807 */ /* 0x000fe40000000000 */
[----:B------:R-:W-:Y:S02]  /*2220*/  ISETP.NE.AND P6, PT, R42, RZ, PT ;  /* 0x000000ff2a00720c */ /* 0x000fe40003fc5270 */
[----:B------:R-:W-:Y:S02]  /*2230*/  ISETP.NE.AND P3, PT, R34, RZ, PT ;  /* 0x000000ff2200720c */ /* 0x000fe40003f65270 */
[----:B------:R-:W-:-:S02]  /*2240*/  SEL R9, R9, 0x5, P6 ;  /* 0x0000000509097807 */ /* 0x000fc40003000000 */
        /* <DEDUP_REMOVED lines=26> */
[----:B------:R-:W-:Y:S02]  /*23f0*/  ISETP.NE.AND P2, PT, R49, RZ, PT ;  /* 0x000000ff3100720c */ /* 0x000fe40003f45270 */
[----:B------:R-:W-:Y:S02]  /*2400*/  SEL R10, R10, 0x6, P6 ;  /* 0x000000060a0a7807 */ /* 0x000fe40003000000 */
[----:B------:R-:W-:Y:S02]  /*2410*/  ISETP.NE.AND P6, PT, R17, RZ, PT ;  /* 0x000000ff1100720c */ /* 0x000fe40003fc5270 */
[----:B------:R-:W-:-:S02]  /*2420*/  SEL R21, R16, 0x7, P2 ;  /* 0x0000000710157807 */ /* 0x000fc40001000000 */
[----:B------:R-:W-:Y:S02]  /*2430*/  SEL R0, R3, 0x6, P6 ;  /* 0x0000000603007807 */ /* 0x000fe40003000000 */
[----:B------:R-:W-:Y:S02]  /*2440*/  ISETP.NE.AND P2, PT, R61, RZ, PT ;  /* 0x000000ff3d00720c */ /* 0x000fe40003f45270 */
[----:B------:R-:W-:Y:S02]  /*2450*/  ISETP.NE.AND P0, PT, R80, RZ, PT ;  /* 0x000000ff5000720c */ /* 0x000fe40003f05270 */
[----:B------:R-:W-:Y:S02]  /*2460*/  SEL R0, R0, 0x7, P2 ;  /* 0x0000000700007807 */ /* 0x000fe40001000000 */
[----:B------:R-:W-:Y:S02]  /*2470*/  ISETP.NE.AND P2, PT, R20, RZ, PT ;  /* 0x000000ff1400720c */ /* 0x000fe40003f45270 */
[----:B------:R-:W-:-:S02]  /*2480*/  SEL R20, R5, 0x7, P0 ;  /* 0x0000000705147807 */ /* 0x000fc40000000000 */
[----:B------:R-:W-:-:S04]  /*2490*/  SHF.R.U32.HI R5, RZ, 0x3, R4 ;  /* 0x00000003ff057819 */ /* 0x000fc80000011604 */
[----:B------:R-:W-:-:S04]  /*24a0*/  SGXT.U32 R5, R5, 0x4 ;  /* 0x000000040505781a */ /* 0x000fc80000000000 */
[----:B------:R-:W-:Y:S02]  /*24b0*/  LOP3.LUT R23, R6, R5, RZ, 0xfc, !PT ;  /* 0x0000000506177212 */ /* 0x000fe400078efcff */
[----:B------:R-:W1:Y:S01]  /*24c0*/  S2R R5, SR_TID.X ;  /* 0x0000000000057919 */ /* 0x000e620000002100 */
[----:B------:R-:W2:Y:S01]  /*24d0*/  S2UR UR5, SR_CgaCtaId ;  /* 0x00000000000579c3 */ /* 0x000ea20000008800 */
[----:B------:R-:W-:Y:S01]  /*24e0*/  ISETP.NE.AND P1, PT, R48, RZ, PT ;  /* 0x000000ff3000720c */ /* 0x000fe20003f25270 */
[----:B------:R-:W-:Y:S01]  /*24f0*/  IMAD.SHL.U32 R16, R4, 0x4, RZ ;  /* 0x0000000404107824 */ /* 0x000fe200078e00ff */
[----:B------:R-:W-:Y:S02]  /*2500*/  ISETP.NE.AND P5, PT, R46, RZ, PT ;  /* 0x000000ff2e00720c */ /* 0x000fe40003fa5270 */
[----:B------:R-:W-:Y:S02]  /*2510*/  SEL R22, R11, 0x7, P1 ;  /* 0x000000070b167807 */ /* 0x000fe40000800000 */
[----:B------:R-:W-:Y:S01]  /*2520*/  ISETP.NE.AND P1, PT, R78, RZ, PT ;  /* 0x000000ff4e00720c */ /* 0x000fe20003f25270 */
[----:B------:R-:W-:Y:S01]  /*2530*/  UMOV UR4, 0x400 ;  /* 0x0000040000047882 */ /* 0x000fe20000000000 */
[----:B------:R-:W-:-:S02]  /*2540*/  LOP3.LUT R17, R7, 0x1c, R16, 0xf8, !PT ;  /* 0x0000001c07117812 */ /* 0x000fc400078ef810 */
[----:B------:R-:W-:Y:S02]  /*2550*/  ISETP.NE.AND P4, PT, R47, RZ, PT ;  /* 0x000000ff2f00720c */ /* 0x000fe40003f85270 */
[----:B------:R-:W-:Y:S02]  /*2560*/  SEL R3, R10, 0x7, P1 ;  /* 0x000000070a037807 */ /* 0x000fe40000800000 */
[----:B------:R-:W-:Y:S02]  /*2570*/  ISETP.NE.AND P3, PT, R79, RZ, PT ;  /* 0x000000ff4f00720c */ /* 0x000fe40003f65270 */
[----:B------:R-:W-:Y:S02]  /*2580*/  SEL R8, R8, 0x7, P5 ;  /* 0x0000000708087807 */ /* 0x000fe40002800000 */
[----:B------:R-:W-:Y:S02]  /*2590*/  ISETP.NE.AND P1, PT, R55, RZ, PT ;  /* 0x000000ff3700720c */ /* 0x000fe40003f25270 */
[----:B------:R-:W-:Y:S01]  /*25a0*/  SEL R9, R9, 0x7, P4 ;  /* 0x0000000709097807 */ /* 0x000fe20002000000 */
[----:B--2---:R-:W-:Y:S01]  /*25b0*/  UPRMT UR4, UR5, 0x654, UR4 ;  /* 0x0000065405047896 */ /* 0x004fe20008000004 */
[C---:B-1----:R-:W-:Y:S01]  /*25c0*/  IMAD.SHL.U32 R4, R5.reuse, 0x100, RZ ;  /* 0x0000010005047824 */ /* 0x042fe200078e00ff */
[----:B------:R-:W-:Y:S01]  /*25d0*/  SHF.R.U32.HI R7, RZ, 0x2, R5 ;  /* 0x00000002ff077819 */ /* 0x000fe20000011605 */
[----:B------:R-:W-:-:S02]  /*25e0*/  IMAD.SHL.U32 R6, R5, 0x4, RZ ;  /* 0x0000000405067824 */ /* 0x000fc400078e00ff */
[----:B------:R-:W-:Y:S01]  /*25f0*/  IMAD.SHL.U32 R5, R5, 0x2, RZ ;  /* 0x0000000205057824 */ /* 0x000fe200078e00ff */
[----:B------:R-:W-:Y:S02]  /*2600*/  SGXT.U32 R7, R7, 0x5 ;  /* 0x000000050707781a */ /* 0x000fe40000000000 */
[----:B------:R-:W-:Y:S02]  /*2610*/  LOP3.LUT R4, R4, 0x300, RZ, 0xc0, !PT ;  /* 0x0000030004047812 */ /* 0x000fe400078ec0ff */
[----:B------:R-:W-:Y:S02]  /*2620*/  ISETP.NE.AND P6, PT, R31, RZ, PT ;  /* 0x000000ff1f00720c */ /* 0x000fe40003fc5270 */
[----:B------:R-:W-:Y:S02]  /*2630*/  SEL R18, R18, 0x7, P3 ;  /* 0x0000000712127807 */ /* 0x000fe40001800000 */
[----:B------:R-:W-:Y:S02]  /*2640*/  SEL R31, R8, 0x8, P1 ;  /* 0x00000008081f7807 */ /* 0x000fe40000800000 */
[----:B------:R-:W-:-:S02]  /*2650*/  LOP3.LUT R16, R5, 0xf0, RZ, 0xc0, !PT ;  /* 0x000000f005107812 */ /* 0x000fc400078ec0ff */
[----:B------:R-:W-:Y:S02]  /*2660*/  ISETP.NE.AND P3, PT, R28, RZ, PT ;  /* 0x000000ff1c00720c */ /* 0x000fe40003f65270 */
[C---:B------:R-:W-:Y:S02]  /*2670*/  LOP3.LUT R5, R4.reuse, R7, RZ, 0xfc, !PT ;  /* 0x0000000704057212 */ /* 0x040fe400078efcff */
[C---:B------:R-:W-:Y:S02]  /*2680*/  LEA.HI R8, R4.reuse, UR4, RZ, 0x1f ;  /* 0x0000000404087c11 */ /* 0x040fe4000f8ff8ff */
[----:B------:R-:W-:Y:S02]  /*2690*/  SEL R28, R9, 0x8, P2 ;  /* 0x00000008091c7807 */ /* 0x000fe40001000000 */
[C---:B------:R-:W-:Y:S02]  /*26a0*/  LOP3.LUT R7, R4.reuse, 0x20, RZ, 0xfc, !PT ;  /* 0x0000002004077812 */ /* 0x040fe400078efcff */
[----:B------:R-:W-:-:S02]  /*26b0*/  LOP3.LUT R9, R4, 0x40, RZ, 0xfc, !PT ;  /* 0x0000004004097812 */ /* 0x000fc400078efcff */
[----:B------:R-:W-:Y:S02]  /*26c0*/  ISETP.NE.AND P5, PT, R30, RZ, PT ;  /* 0x000000ff1e00720c */ /* 0x000fe40003fa5270 */
[----:B------:R-:W-:Y:S02]  /*26d0*/  ISETP.NE.AND P0, PT, R32, RZ, PT ;  /* 0x000000ff2000720c */ /* 0x000fe40003f05270 */
[C---:B------:R-:W-:Y:S02]  /*26e0*/  LOP3.LUT R10, R4.reuse, 0x60, RZ, 0xfc, !PT ;  /* 0x00000060040a7812 */ /* 0x040fe400078efcff */
[----:B------:R-:W-:Y:S01]  /*26f0*/  ISETP.NE.AND P4, PT, R29, RZ, PT ;  /* 0x000000ff1d00720c */ /* 0x000fe20003f85270 */
[----:B------:R-:W-:Y:S01]  /*2700*/  IMAD R29, R5, 0x4, R8 ;  /* 0x00000004051d7824 */ /* 0x000fe200078e0208 */
[C---:B------:R-:W-:Y:S02]  /*2710*/  LOP3.LUT R11, R4.reuse, 0x80, RZ, 0xfc, !PT ;  /* 0x00000080040b7812 */ /* 0x040fe400078efcff */
[----:B------:R-:W-:-:S02]  /*2720*/  LOP3.LUT R30, R4, 0xa0, RZ, 0xfc, !PT ;  /* 0x000000a0041e7812 */ /* 0x000fc400078efcff */
[C---:B------:R-:W-:Y:S02]  /*2730*/  LOP3.LUT R32, R4.reuse, 0xc0, RZ, 0xfc, !PT ;  /* 0x000000c004207812 */ /* 0x040fe400078efcff */
[----:B------:R-:W-:Y:S02]  /*2740*/  LOP3.LUT R33, R4, 0xe0, RZ, 0xfc, !PT ;  /* 0x000000e004217812 */ /* 0x000fe400078efcff */
[----:B------:R-:W-:Y:S01]  /*2750*/  LEA.HI R4, R7, UR4, RZ, 0x1f ;  /* 0x0000000407047c11 */ /* 0x000fe2000f8ff8ff */
[----:B------:R-:W-:Y:S01]  /*2760*/  VIADD R39, R16, UR4 ;  /* 0x0000000410277c36 */ /* 0x000fe20008000000 */
[----:B------:R-:W-:Y:S02]  /*2770*/  LEA.HI R8, R9, UR4, RZ, 0x1f ;  /* 0x0000000409087c11 */ /* 0x000fe4000f8ff8ff */
[----:B------:R-:W-:Y:S02]  /*2780*/  LEA.HI R10, R10, UR4, RZ, 0x1f ;  /* 0x000000040a0a7c11 */ /* 0x000fe4000f8ff8ff */
[----:B------:R-:W-:-:S02]  /*2790*/  LEA.HI R16, R11, UR4, RZ, 0x1f ;  /* 0x000000040b107c11 */ /* 0x000fc4000f8ff8ff */
[----:B------:R-:W-:Y:S01]  /*27a0*/  LEA.HI R34, R30, UR4, RZ, 0x1f ;  /* 0x000000041e227c11 */ /* 0x000fe2000f8ff8ff */
[----:B------:R-:W-:Y:S01]  /*27b0*/  IMAD R30, R5, 0x4, R4 ;  /* 0x00000004051e7824 */ /* 0x000fe200078e0204 */
[----:B------:R-:W-:Y:S02]  /*27c0*/  LEA.HI R36, R32, UR4, RZ, 0x1f ;  /* 0x0000000420247c11 */ /* 0x000fe4000f8ff8ff */
[----:B------:R-:W-:Y:S01]  /*27d0*/  LEA.HI R38, R33, UR4, RZ, 0x1f ;  /* 0x0000000421267c11 */ /* 0x000fe2000f8ff8ff */
[C---:B------:R-:W-:Y:S02]  /*27e0*/  IMAD R33, R5.reuse, 0x4, R8 ;  /* 0x0000000405217824 */ /* 0x040fe400078e0208 */
[C---:B------:R-:W-:Y:S01]  /*27f0*/  IMAD R32, R5.reuse, 0x4, R10 ;  /* 0x0000000405207824 */ /* 0x040fe200078e020a */
[----:B------:R-:W-:Y:S01]  /*2800*/  STS [R29], R24 ;  /* 0x000000181d007388 */ /* 0x000fe20000000800 */
[C---:B------:R-:W-:Y:S02]  /*2810*/  IMAD R35, R5.reuse, 0x4, R16 ;  /* 0x0000000405237824 */ /* 0x040fe400078e0210 */
[C---:B------:R-:W-:Y:S01]  /*2820*/  IMAD R34, R5.reuse, 0x4, R34 ;  /* 0x0000000405227824 */ /* 0x040fe200078e0222 */
[----:B------:R1:W-:Y:S01]  /*2830*/  STS [R30+0x80], R25 ;  /* 0x000080191e007388 */ /* 0x0003e20000000800 */
[----:B------:R-:W-:-:S02]  /*2840*/  IMAD R37, R5, 0x4, R36 ;  /* 0x0000000405257824 */ /* 0x000fc400078e0224 */
[----:B------:R-:W-:Y:S01]  /*2850*/  IMAD R38, R5, 0x4, R38 ;  /* 0x0000000405267824 */ /* 0x000fe200078e0226 */
[----:B------:R-:W-:Y:S01]  /*2860*/  STS [R33+0x100], R26 ;  /* 0x0001001a21007388 */ /* 0x000fe20000000800 */
[----:B------:R-:W-:-:S03]  /*2870*/  LOP3.LUT R6, R6, 0x1fc, RZ, 0xc0, !PT ;  /* 0x000001fc06067812 */ /* 0x000fc600078ec0ff */
[----:B------:R-:W-:Y:S01]  /*2880*/  STS [R32+0x180], R27 ;  /* 0x0001801b20007388 */ /* 0x000fe20000000800 */
[----:B------:R-:W-:Y:S01]  /*2890*/  IMAD.MOV.U32 R16, RZ, RZ, RZ ;  /* 0x000000ffff107224 */ /* 0x000fe200078e00ff */
[----:B-1----:R-:W1:Y:S02]  /*28a0*/  LDC.64 R24, c[0x0][0x218] ;  /* 0x00008600ff187b82 */ /* 0x002e640000000a00 */
[----:B------:R2:W-:Y:S04]  /*28b0*/  STS [R35+0x200], R12 ;  /* 0x0002000c23007388 */ /* 0x0005e80000000800 */
[----:B------:R3:W-:Y:S04]  /*28c0*/  STS [R34+0x280], R13 ;  /* 0x0002800d22007388 */ /* 0x0007e80000000800 */
[----:B------:R-:W-:Y:S01]  /*28d0*/  STS [R37+0x300], R14 ;  /* 0x0003000e25007388 */ /* 0x000fe20000000800 */
[----:B------:R-:W-:-:S03]  /*28e0*/  LOP3.LUT R7, R6, 0x200, RZ, 0xfc, !PT ;  /* 0x0000020006077812 */ /* 0x000fc600078efcff */
[----:B------:R4:W-:Y:S01]  /*28f0*/  STS [R38+0x380], R15 ;  /* 0x0003800f26007388 */ /* 0x0009e20000000800 */
[----:B------:R-:W-:-:S04]  /*2900*/  SHF.R.U32.HI R7, RZ, 0x1, R7 ;  /* 0x00000001ff077819 */ /* 0x000fc80000011607 */
[----:B------:R-:W-:Y:S01]  /*2910*/  LOP3.LUT R7, R7, 0x1f0, RZ, 0xc0, !PT ;  /* 0x000001f007077812 */ /* 0x000fe200078ec0ff */
[----:B------:R-:W-:Y:S01]  /*2920*/  IMAD R8, R6, 0x4, R39 ;  /* 0x0000000406087824 */ /* 0x000fe200078e0227 */
[----:B------:R-:W-:Y:S03]  /*2930*/  BAR.SYNC.DEFER_BLOCKING 0x0 ;  /* 0x0000000000007b1d */ /* 0x000fe60000010000 */
[----:B------:R-:W-:Y:S02]  /*2940*/  VIADD R7, R7, UR4 ;  /* 0x0000000407077c36 */ /* 0x000fe40008000000 */
[----:B------:R-:W-:Y:S01]  /*2950*/  IMAD.HI R16, R17, -0x6e5d4c3b, R16 ;  /* 0x91a2b3c511107827 */ /* 0x000fe200078e0210 */
[----:B------:R-:W-:Y:S01]  /*2960*/  ISETP.NE.AND P1, PT, R54, RZ, PT ;  /* 0x000000ff3600720c */ /* 0x000fe20003f25270 */
[----:B------:R-:W-:Y:S02]  /*2970*/  ULDC.64 UR4, c[0x0][0x220] ;  /* 0x0000880000047ab9 */ /* 0x000fe40000000a00 */
[----:B------:R-:W-:Y:S01]  /*2980*/  IMAD R7, R6, 0x4, R7 ;  /* 0x0000000406077824 */ /* 0x000fe200078e0207 */
[----:B------:R-:W-:Y:S01]  /*2990*/  SHF.R.U32.HI R29, RZ, 0x1f, R16 ;  /* 0x0000001fff1d7819 */ /* 0x000fe20000011610 */
[----:B------:R-:W5:Y:S04]  /*29a0*/  LDS.128 R8, [R8] ;  /* 0x0000000008087984 */ /* 0x000f680000000c00 */
[----:B------:R-:W5:Y:S01]  /*29b0*/  LDS.128 R4, [R7+0x800] ;  /* 0x0008000007047984 */ /* 0x000f620000000c00 */
[----:B------:R-:W-:-:S02]  /*29c0*/  LEA.HI.SX32 R29, R16, R29, 0x17 ;  /* 0x0000001d101d7211 */ /* 0x000fc400078fbaff */
[----:B------:R-:W-:-:S03]  /*29d0*/  ISETP.NE.AND P2, PT, R81, RZ, PT ;  /* 0x000000ff5100720c */ /* 0x000fc60003f45270 */
[----:B------:R-:W-:Y:S01]  /*29e0*/  IMAD R16, R29, -0x384, R17 ;  /* 0xfffffc7c1d107824 */ /* 0x000fe200078e0211 */
[----:B------:R-:W-:Y:S02]  /*29f0*/  SEL R22, R22, 0x8, P1 ;  /* 0x0000000816167807 */ /* 0x000fe40000800000 */
[----:B------:R-:W-:Y:S01]  /*2a00*/  ISETP.GE.AND P1, PT, R17, 0xe10, PT ;  /* 0x00000e101100780c */ /* 0x000fe20003f26270 */
[----:B------:R-:W-:Y:S01]  /*2a10*/  IMAD R16, R29, 0xef100, R16 ;  /* 0x000ef1001d107824 */ /* 0x000fe200078e0210 */
[----:B--2---:R-:W-:Y:S02]  /*2a20*/  LOP3.LUT R12, R23, 0x10, RZ, 0xfc, !PT ;  /* 0x00000010170c7812 */ /* 0x004fe400078efcff */
[----:B------:R-:W-:Y:S01]  /*2a30*/  SEL R21, R21, 0x8, P2 ;  /* 0x0000000815157807 */ /* 0x000fe20001000000 */
[C---:B---3--:R-:W-:Y:S01]  /*2a40*/  IMAD R13, R23.reuse, 0x384, R16 ;  /* 0x00000384170d7824 */ /* 0x048fe200078e0210 */
[----:B------:R-:W-:Y:S02]  /*2a50*/  ISETP.LT.AND P2, PT, R23, 0x140, !P1 ;  /* 0x000001401700780c */ /* 0x000fe40004f41270 */
[----:B------:R-:W-:Y:S01]  /*2a60*/  ISETP.LT.AND P1, PT, R12, 0x140, !P1 ;  /* 0x000001400c00780c */ /* 0x000fe20004f21270 */
[----:B------:R-:W-:-:S02]  /*2a70*/  IMAD R19, R19, 0x140, R2 ;  /* 0x0000014013137824 */ /* 0x000fc400078e0202 */
[C---:B----4-:R-:W-:Y:S01]  /*2a80*/  VIADD R15, R13.reuse, 0x3840 ;  /* 0x000038400d0f7836 */ /* 0x050fe20000000000 */
[----:B------:R-:W-:Y:S01]  /*2a90*/  SEL R17, R0, 0x8, P3 ;  /* 0x0000000800117807 */ /* 0x000fe20001800000 */
[--C-:B-1----:R-:W-:Y:S01]  /*2aa0*/  IMAD.WIDE R12, R13, 0x4, R24.reuse ;  /* 0x000000040d0c7825 */ /* 0x102fe200078e0218 */
[----:B------:R-:W-:Y:S02]  /*2ab0*/  SEL R0, R3, 0x8, P4 ;  /* 0x0000000803007807 */ /* 0x000fe40002000000 */
[----:B------:R-:W-:Y:S01]  /*2ac0*/  SEL R3, R18, 0x8, P5 ;  /* 0x0000000812037807 */ /* 0x000fe20002800000 */
[----:B------:R-:W-:Y:S01]  /*2ad0*/  IMAD.WIDE R14, R15, 0x4, R24 ;  /* 0x000000040f0e7825 */ /* 0x000fe200078e0218 */
[----:B------:R-:W-:Y:S02]  /*2ae0*/  SEL R20, R20, 0x8, P6 ;  /* 0x0000000814147807 */ /* 0x000fe40003000000 */
[----:B------:R-:W-:Y:S02]  /*2af0*/  IADD3 R2, P3, R19, UR4, RZ ;  /* 0x0000000413027c10 */ /* 0x000fe4000ff7e0ff */
[----:B------:R-:W-:-:S02]  /*2b00*/  PRMT R28, R31, 0x3340, R28 ;  /* 0x000033401f1c7816 */ /* 0x000fc4000000001c */
[----:B------:R-:W-:Y:S02]  /*2b10*/  PRMT R21, R22, 0x3340, R21 ;  /* 0x0000334016157816 */ /* 0x000fe40000000015 */
[----:B------:R-:W-:Y:S01]  /*2b20*/  PRMT R17, R17, 0x3340, R0 ;  /* 0x0000334011117816 */ /* 0x000fe20000000000 */
[----:B-----5:R1:W-:Y:S01]  /*2b30*/  @P2 STG.E.128 desc[UR6][R12.64], R8 ;  /* 0x000000080c002986 */ /* 0x0203e2000c101d06 */
[----:B------:R-:W-:Y:S02]  /*2b40*/  PRMT R20, R3, 0x3340, R20 ;  /* 0x0000334003147816 */ /* 0x000fe40000000014 */
[----:B------:R-:W-:Y:S01]  /*2b50*/  LEA.HI.X.SX32 R3, R19, UR5, 0x1, P3 ;  /* 0x0000000513037c11 */ /* 0x000fe200098f0eff */
[----:B0-----:R1:W-:Y:S01]  /*2b60*/  @P1 STG.E.128 desc[UR6][R14.64], R4 ;  /* 0x000000040e001986 */ /* 0x0013e2000c101d06 */
[----:B------:R-:W-:Y:S02]  /*2b70*/  PRMT R16, R28, 0x5410, R21 ;  /* 0x000054101c107816 */ /* 0x000fe40000000015 */
[----:B------:R-:W-:Y:S01]  /*2b80*/  PRMT R17, R17, 0x5410, R20 ;  /* 0x0000541011117816 */ /* 0x000fe20000000014 */
[----:B------:R-:W-:Y:S06]  /*2b90*/  @!P0 EXIT ;  /* 0x000000000000894d */ /* 0x000fec0003800000 */
[----:B------:R-:W-:Y:S01]  /*2ba0*/  STG.E.64 desc[UR6][R2.64], R16 ;  /* 0x0000001002007986 */ /* 0x000fe2000c101b06 */
[----:B------:R-:W-:Y:S05]  /*2bb0*/  EXIT ;  /* 0x000000000000794d */ /* 0x000fea0003800000 */
.L_x_0:
[----:B------:R-:W-:-:S00]  /*2bc0*/  BRA `(.L_x_0) ;  /* 0xfffffffc00fc7947 */ /* 0x000fc0000383ffff */
[----:B------:R-:W-:-:S00]  /*2bd0*/  NOP ;  /* 0x0000000000007918 */ /* 0x000fc00000000000 */
        /* <DEDUP_REMOVED lines=10> */
.L_x_1:


//--------------------- .nv.shared.triton_poi_fused_max_pool2d_with_indices_35 --------------------------
	.section	.nv.shared.triton_poi_fused_max_pool2d_with_indices_35,"aw",@nobits
	.sectionflags	@""
	.align	16
	.zero		1024


//--------------------- .nv.constant0.triton_poi_fused_max_pool2d_with_indices_35 --------------------------
	.section	.nv.constant0.triton_poi_fused_max_pool2d_with_indices_35,"a",@progbits
	.sectionflags	@""
	.align	4
.nv.constant0.triton_poi_fused_max_pool2d_with_indices_35:
	.zero		560
